//
// Generated by NVIDIA NVVM Compiler
//
// Compiler Build ID: CL-36424714
// Cuda compilation tools, release 13.0, V13.0.88
// Based on NVVM 20.0.0
//

.version 9.0
.target sm_100
.address_size 64

	// .globl	default_function_kernel_1

.visible .entry default_function_kernel_1(
	.param .u64 .ptr .align 1 default_function_kernel_1_param_0,
	.param .u64 .ptr .align 1 default_function_kernel_1_param_1
)
.maxntid 64
{
	.reg .pred 	%p<15>;
	.reg .b32 	%r<25>;
	.reg .b32 	%f<47>;
	.reg .b64 	%rd<9>;

	ld.param.u64 	%rd1, [default_function_kernel_1_param_0];
	ld.param.u64 	%rd2, [default_function_kernel_1_param_1];
	cvta.to.global.u64 	%rd3, %rd2;
	mov.u32 	%r12, %ctaid.x;
	shl.b32 	%r13, %r12, 6;
	mov.u32 	%r14, %tid.x;
	or.b32  	%r1, %r13, %r14;
	mul.wide.u32 	%rd4, %r1, 4;
	add.s64 	%rd5, %rd3, %rd4;
	ld.global.nc.f32 	%f20, [%rd5];
	sin.approx.f32 	%f1, %f20;
	abs.f32 	%f2, %f20;
	abs.f32 	%f46, %f1;
	setp.lt.f32 	%p1, %f46, %f2;
	@%p1 bra 	$L__BB0_12;
	mul.f32 	%f4, %f2, 0f4B000000;
	setp.gtu.f32 	%p2, %f46, %f4;
	@%p2 bra 	$L__BB0_8;
	div.approx.f32 	%f21, %f46, %f2;
	cvt.rzi.f32.f32 	%f44, %f21;
	neg.f32 	%f6, %f2;
	fma.rn.f32 	%f7, %f6, %f44, %f46;
	mov.b32 	%r2, %f7;
	mov.b32 	%r15, %f2;
	setp.lt.u32 	%p3, %r2, %r15;
	@%p3 bra 	$L__BB0_7;
	setp.lt.u32 	%p4, %r2, -2147483647;
	@%p4 bra 	$L__BB0_5;
	add.f32 	%f26, %f44, 0fBF800000;
	setp.lt.f32 	%p7, %f7, %f6;
	add.f32 	%f27, %f26, 0fBF800000;
	selp.f32 	%f44, %f27, %f26, %p7;
	bra.uni 	$L__BB0_7;
$L__BB0_5:
	add.f32 	%f44, %f44, 0f3F800000;
	add.f32 	%f22, %f2, %f2;
	setp.ltu.f32 	%p5, %f7, %f22;
	@%p5 bra 	$L__BB0_7;
	add.f32 	%f23, %f44, 0f3F800000;
	fma.rn.f32 	%f24, %f2, 0fC0400000, %f7;
	setp.ge.f32 	%p6, %f24, 0f00000000;
	add.f32 	%f25, %f23, 0f3F800000;
	selp.f32 	%f44, %f25, %f23, %p6;
$L__BB0_7:
	fma.rn.f32 	%f46, %f6, %f44, %f46;
	bra.uni 	$L__BB0_12;
$L__BB0_8:
	mov.b32 	%r3, %f46;
	mov.b32 	%r16, %f4;
	and.b32  	%r4, %r16, -8388608;
	and.b32  	%r17, %r3, 8388607;
	or.b32  	%r23, %r17, 1065353216;
	and.b32  	%r18, %r16, 8388607;
	or.b32  	%r6, %r18, 1065353216;
	mov.b32 	%f45, %r23;
	sub.s32 	%r19, %r3, %r4;
	add.s32 	%r20, %r19, 192937984;
	and.b32  	%r24, %r20, -8388608;
	setp.eq.s32 	%p8, %r24, 0;
	@%p8 bra 	$L__BB0_11;
	mov.b32 	%f28, %r6;
	rcp.approx.ftz.f32 	%f14, %f28;
	neg.f32 	%f15, %f28;
$L__BB0_10:
	min.u32 	%r21, %r24, 192937984;
	add.s32 	%r22, %r23, %r21;
	mov.b32 	%f29, %r22;
	mul.f32 	%f30, %f14, %f29;
	fma.rn.f32 	%f31, %f15, %f30, %f29;
	fma.rn.f32 	%f32, %f31, %f14, %f30;
	fma.rn.f32 	%f33, %f15, %f32, %f29;
	fma.rz.f32 	%f34, %f33, %f14, %f32;
	cvt.rzi.f32.f32 	%f35, %f34;
	fma.rn.f32 	%f45, %f15, %f35, %f29;
	sub.s32 	%r24, %r24, %r21;
	mov.b32 	%r23, %f45;
	setp.ne.s32 	%p9, %r24, 0;
	setp.ne.s32 	%p10, %r23, 0;
	and.pred  	%p11, %p9, %p10;
	@%p11 bra 	$L__BB0_10;
$L__BB0_11:
	mov.b32 	%f37, %r4;
	setp.leu.f32 	%p12, %f2, 0f00000000;
	setp.gt.u32 	%p13, %r3, 2139095039;
	selp.f32 	%f38, 0f7FFFFFFF, %f37, %p13;
	selp.f32 	%f39, 0f7FFFFFFF, %f38, %p12;
	mul.f32 	%f40, %f45, 0f34000000;
	mul.f32 	%f46, %f39, %f40;
$L__BB0_12:
	cvta.to.global.u64 	%rd6, %rd1;
	abs.f32 	%f41, %f46;
	setp.nan.f32 	%p14, %f41, %f41;
	copysign.f32 	%f42, %f1, %f46;
	selp.f32 	%f43, %f46, %f42, %p14;
	add.s64 	%rd8, %rd6, %rd4;
	st.global.f32 	[%rd8], %f43;
	ret;

}
	// .globl	default_function_kernel
.visible .entry default_function_kernel(
	.param .u64 .ptr .align 1 default_function_kernel_param_0,
	.param .u64 .ptr .align 1 default_function_kernel_param_1
)
.maxntid 12
{
	.reg .pred 	%p<7>;
	.reg .b32 	%r<10>;
	.reg .b32 	%f<38>;
	.reg .b64 	%rd<9>;

	ld.param.u64 	%rd1, [default_function_kernel_param_0];
	ld.param.u64 	%rd2, [default_function_kernel_param_1];
	cvta.to.global.u64 	%rd3, %rd2;
	mov.u32 	%r3, %ctaid.x;
	mov.u32 	%r4, %tid.x;
	mad.lo.s32 	%r1, %r3, 12, %r4;
	mul.wide.u32 	%rd4, %r1, 4;
	add.s64 	%rd5, %rd3, %rd4;
	ld.global.nc.f32 	%f1, [%rd5];
	abs.f32 	%f2, %f1;
	fma.rn.f32 	%f7, %f1, %f1, 0f3F800000;
	rsqrt.approx.ftz.f32 	%f8, %f7;
	fma.rn.f32 	%f9, %f7, %f8, 0f3F800000;
	rcp.approx.ftz.f32 	%f10, %f9;
	mul.f32 	%f11, %f2, %f10;
	fma.rn.f32 	%f12, %f2, %f11, %f2;
	setp.gt.f32 	%p1, %f2, 0f4B000000;
	selp.f32 	%f3, %f2, %f12, %p1;
	mov.f32 	%f13, 0f3F800000;
	add.rz.f32 	%f14, %f3, %f13;
	mov.b32 	%r5, %f14;
	add.s32 	%r6, %r5, -1061158912;
	and.b32  	%r7, %r6, -8388608;
	mov.b32 	%r2, %f3;
	sub.s32 	%r8, %r2, %r7;
	mov.b32 	%f15, %r8;
	sub.s32 	%r9, 1082130432, %r7;
	mov.b32 	%f16, %r9;
	fma.rn.f32 	%f17, %f16, 0f3E800000, 0fBF800000;
	add.f32 	%f18, %f17, %f15;
	cvt.rn.f32.s32 	%f19, %r7;
	mul.f32 	%f20, %f19, 0f34000000;
	fma.rn.f32 	%f21, %f18, 0fBD39BF78, 0f3DD80012;
	fma.rn.f32 	%f22, %f21, %f18, 0fBE0778E0;
	fma.rn.f32 	%f23, %f22, %f18, 0f3E146475;
	fma.rn.f32 	%f24, %f23, %f18, 0fBE2A68DD;
	fma.rn.f32 	%f25, %f24, %f18, 0f3E4CAF9E;
	fma.rn.f32 	%f26, %f25, %f18, 0fBE800042;
	fma.rn.f32 	%f27, %f26, %f18, 0f3EAAAAE6;
	fma.rn.f32 	%f28, %f27, %f18, 0fBF000000;
	mul.f32 	%f29, %f18, %f28;
	fma.rn.f32 	%f30, %f29, %f18, %f18;
	fma.rn.f32 	%f37, %f20, 0f3F317218, %f30;
	setp.lt.u32 	%p2, %r2, 2139095040;
	@%p2 bra 	$L__BB1_2;
	setp.gt.s32 	%p3, %r2, -1082130432;
	fma.rn.f32 	%f31, %f3, 0f7F800000, 0f7F800000;
	selp.f32 	%f32, %f31, %f37, %p3;
	setp.eq.f32 	%p4, %f3, 0f00000000;
	selp.f32 	%f37, 0f80000000, %f32, %p4;
$L__BB1_2:
	setp.gt.f32 	%p5, %f2, 0f4B000000;
	cvta.to.global.u64 	%rd6, %rd1;
	add.f32 	%f33, %f37, 0f3F317218;
	selp.f32 	%f34, %f33, %f37, %p5;
	setp.num.f32 	%p6, %f2, %f2;
	copysign.f32 	%f35, %f1, %f34;
	selp.f32 	%f36, %f35, %f34, %p6;
	add.s64 	%rd8, %rd6, %rd4;
	st.global.f32 	[%rd8], %f36;
	ret;

}


// ===== COMPILED SASS (sm_100) =====

	.target	sm_100

	.elftype	@"ET_EXEC"


//--------------------- .note.nv.tkinfo           --------------------------
	.section	.note.nv.tkinfo,"",@"SHT_NOTE"
	.sectionflags	@"SHF_NOTE_NV_TKINFO"
	.tkinfo
        /*0018*/ 	.word	0x00000002
        /*0030*/ 	.string	""
        /*0030*/ 	.string	"ptxas"
        /*0030*/ 	.string	"Cuda compilation tools, release 13.0, V13.0.88"
        /*0030*/ 	.string	"Build cuda_13.0.r13.0/compiler.36424714_0"
        /*0030*/ 	.string	"-arch sm_100 -m 64 "



//--------------------- .note.nv.cuinfo           --------------------------
	.section	.note.nv.cuinfo,"",@"SHT_NOTE"
	.sectionflags	@"SHF_NOTE_NV_CUINFO"
        /*0018*/ 	.short	0x0002
        /*001a*/ 	.short	0x0064
        /*001c*/ 	.short	0x0082
	.zero		2


//--------------------- .nv.info                  --------------------------
	.section	.nv.info,"",@"SHT_CUDA_INFO"
	.align	4


	//----- nvinfo : EIATTR_REGCOUNT
	.align		4
        /*0000*/ 	.byte	0x04, 0x2f
        /*0002*/ 	.short	(.L_1 - .L_0)
	.align		4
.L_0:
        /*0004*/ 	.word	index@(default_function_kernel_1)
        /*0008*/ 	.word	0x0000000d


	//----- nvinfo : EIATTR_FRAME_SIZE
	.align		4
.L_1:
        /*000c*/ 	.byte	0x04, 0x11
        /*000e*/ 	.short	(.L_3 - .L_2)
	.align		4
.L_2:
        /*0010*/ 	.word	index@(default_function_kernel_1)
        /*0014*/ 	.word	0x00000000


	//----- nvinfo : EIATTR_REGCOUNT
	.align		4
.L_3:
        /*0018*/ 	.byte	0x04, 0x2f
        /*001a*/ 	.short	(.L_5 - .L_4)
	.align		4
.L_4:
        /*001c*/ 	.word	index@(default_function_kernel)
        /*0020*/ 	.word	0x0000000c


	//----- nvinfo : EIATTR_FRAME_SIZE
	.align		4
.L_5:
        /*0024*/ 	.byte	0x04, 0x11
        /*0026*/ 	.short	(.L_7 - .L_6)
	.align		4
.L_6:
        /*0028*/ 	.word	index@(default_function_kernel)
        /*002c*/ 	.word	0x00000000


	//----- nvinfo : EIATTR_MIN_STACK_SIZE
	.align		4
.L_7:
        /*0030*/ 	.byte	0x04, 0x12
        /*0032*/ 	.short	(.L_9 - .L_8)
	.align		4
.L_8:
        /*0034*/ 	.word	index@(default_function_kernel)
        /*0038*/ 	.word	0x00000000


	//----- nvinfo : EIATTR_MIN_STACK_SIZE
	.align		4
.L_9:
        /*003c*/ 	.byte	0x04, 0x12
        /*003e*/ 	.short	(.L_11 - .L_10)
	.align		4
.L_10:
        /*0040*/ 	.word	index@(default_function_kernel_1)
        /*0044*/ 	.word	0x00000000
.L_11:


//--------------------- .nv.compat                --------------------------
	.section	.nv.compat,"",@"SHT_CUDA_COMPAT_INFO"
	.align	4
        /*0000*/ 	.byte	0x02, 0x09, 0x00, 0x00, 0x02, 0x02, 0x01, 0x00, 0x02, 0x05, 0x05, 0x00, 0x03, 0x07, 0x01, 0x01
        /*0010*/ 	.byte	0x02, 0x03, 0x00, 0x00, 0x02, 0x06, 0x01, 0x00, 0x04, 0x0b, 0x08, 0x00, 0x01, 0x00, 0x00, 0x00
        /*0020*/ 	.byte	0x00, 0x00, 0x00, 0x00


//--------------------- .nv.info.default_function_kernel --------------------------
	.section	.nv.info.default_function_kernel,"",@"SHT_CUDA_INFO"
	.sectionflags	@""
	.align	4


	//----- nvinfo : EIATTR_CUDA_API_VERSION
	.align		4
        /*0000*/ 	.byte	0x04, 0x37
        /*0002*/ 	.short	(.L_13 - .L_12)
.L_12:
        /*0004*/ 	.word	0x00000082


	//----- nvinfo : EIATTR_KPARAM_INFO
	.align		4
.L_13:
        /*0008*/ 	.byte	0x04, 0x17
        /*000a*/ 	.short	(.L_15 - .L_14)
.L_14:
        /*000c*/ 	.word	0x00000000
        /*0010*/ 	.short	0x0001
        /*0012*/ 	.short	0x0008
        /*0014*/ 	.byte	0x00, 0xf5, 0x21, 0x00


	//----- nvinfo : EIATTR_KPARAM_INFO
	.align		4
.L_15:
        /*0018*/ 	.byte	0x04, 0x17
        /*001a*/ 	.short	(.L_17 - .L_16)
.L_16:
        /*001c*/ 	.word	0x00000000
        /*0020*/ 	.short	0x0000
        /*0022*/ 	.short	0x0000
        /*0024*/ 	.byte	0x00, 0xf5, 0x21, 0x00


	//----- nvinfo : EIATTR_SPARSE_MMA_MASK
	.align		4
.L_17:
        /*0028*/ 	.byte	0x03, 0x50
        /*002a*/ 	.short	0x0000


	//----- nvinfo : EIATTR_MAXREG_COUNT
	.align		4
        /*002c*/ 	.byte	0x03, 0x1b
        /*002e*/ 	.short	0x00ff


	//----- nvinfo : EIATTR_MERCURY_ISA_VERSION
	.align		4
        /*0030*/ 	.byte	0x03, 0x5f
        /*0032*/ 	.short	0x0101


	//----- nvinfo : EIATTR_VRC_CTA_INIT_COUNT
	.align		4
        /*0034*/ 	.byte	0x02, 0x4a
	.zero		1
	.zero		1


	//----- nvinfo : EIATTR_EXIT_INSTR_OFFSETS
	.align		4
        /*0038*/ 	.byte	0x04, 0x1c
        /*003a*/ 	.short	(.L_19 - .L_18)


	//   ....[0]....
.L_18:
        /*003c*/ 	.word	0x00000330


	//----- nvinfo : EIATTR_MAX_THREADS
	.align		4
.L_19:
        /*0040*/ 	.byte	0x04, 0x05
        /*0042*/ 	.short	(.L_21 - .L_20)
.L_20:
        /*0044*/ 	.word	0x0000000c
        /*0048*/ 	.word	0x00000001
        /*004c*/ 	.word	0x00000001


	//----- nvinfo : EIATTR_CBANK_PARAM_SIZE
	.align		4
.L_21:
        /*0050*/ 	.byte	0x03, 0x19
        /*0052*/ 	.short	0x0010


	//----- nvinfo : EIATTR_PARAM_CBANK
	.align		4
        /*0054*/ 	.byte	0x04, 0x0a
        /*0056*/ 	.short	(.L_23 - .L_22)
	.align		4
.L_22:
        /*0058*/ 	.word	index@(.nv.constant0.default_function_kernel)
        /*005c*/ 	.short	0x0380
        /*005e*/ 	.short	0x0010


	//----- nvinfo : EIATTR_SW_WAR
	.align		4
.L_23:
        /*0060*/ 	.byte	0x04, 0x36
        /*0062*/ 	.short	(.L_25 - .L_24)
.L_24:
        /*0064*/ 	.word	0x00000008
.L_25:


//--------------------- .nv.info.default_function_kernel_1 --------------------------
	.section	.nv.info.default_function_kernel_1,"",@"SHT_CUDA_INFO"
	.sectionflags	@""
	.align	4


	//----- nvinfo : EIATTR_CUDA_API_VERSION
	.align		4
        /*0000*/ 	.byte	0x04, 0x37
        /*0002*/ 	.short	(.L_27 - .L_26)
.L_26:
        /*0004*/ 	.word	0x00000082


	//----- nvinfo : EIATTR_KPARAM_INFO
	.align		4
.L_27:
        /*0008*/ 	.byte	0x04, 0x17
        /*000a*/ 	.short	(.L_29 - .L_28)
.L_28:
        /*000c*/ 	.word	0x00000000
        /*0010*/ 	.short	0x0001
        /*0012*/ 	.short	0x0008
        /*0014*/ 	.byte	0x00, 0xf5, 0x21, 0x00


	//----- nvinfo : EIATTR_KPARAM_INFO
	.align		4
.L_29:
        /*0018*/ 	.byte	0x04, 0x17
        /*001a*/ 	.short	(.L_31 - .L_30)
.L_30:
        /*001c*/ 	.word	0x00000000
        /*0020*/ 	.short	0x0000
        /*0022*/ 	.short	0x0000
        /*0024*/ 	.byte	0x00, 0xf5, 0x21, 0x00


	//----- nvinfo : EIATTR_SPARSE_MMA_MASK
	.align		4
.L_31:
        /*0028*/ 	.byte	0x03, 0x50
        /*002a*/ 	.short	0x0000


	//----- nvinfo : EIATTR_MAXREG_COUNT
	.align		4
        /*002c*/ 	.byte	0x03, 0x1b
        /*002e*/ 	.short	0x00ff


	//----- nvinfo : EIATTR_MERCURY_ISA_VERSION
	.align		4
        /*0030*/ 	.byte	0x03, 0x5f
        /*0032*/ 	.short	0x0101


	//----- nvinfo : EIATTR_VRC_CTA_INIT_COUNT
	.align		4
        /*0034*/ 	.byte	0x02, 0x4a
	.zero		1
	.zero		1


	//----- nvinfo : EIATTR_EXIT_INSTR_OFFSETS
	.align		4
        /*0038*/ 	.byte	0x04, 0x1c
        /*003a*/ 	.short	(.L_33 - .L_32)


	//   ....[0]....
.L_32:
        /*003c*/ 	.word	0x00000550


	//----- nvinfo : EIATTR_MAX_THREADS
	.align		4
.L_33:
        /*0040*/ 	.byte	0x04, 0x05
        /*0042*/ 	.short	(.L_35 - .L_34)
.L_34:
        /*0044*/ 	.word	0x00000040
        /*0048*/ 	.word	0x00000001
        /*004c*/ 	.word	0x00000001


	//----- nvinfo : EIATTR_CRS_STACK_SIZE
	.align		4
.L_35:
        /*0050*/ 	.byte	0x04, 0x1e
        /*0052*/ 	.short	(.L_37 - .L_36)
.L_36:
        /*0054*/ 	.word	0x00000000


	//----- nvinfo : EIATTR_CBANK_PARAM_SIZE
	.align		4
.L_37:
        /*0058*/ 	.byte	0x03, 0x19
        /*005a*/ 	.short	0x0010


	//----- nvinfo : EIATTR_PARAM_CBANK
	.align		4
        /*005c*/ 	.byte	0x04, 0x0a
        /*005e*/ 	.short	(.L_39 - .L_38)
	.align		4
.L_38:
        /*0060*/ 	.word	index@(.nv.constant0.default_function_kernel_1)
        /*0064*/ 	.short	0x0380
        /*0066*/ 	.short	0x0010


	//----- nvinfo : EIATTR_SW_WAR
	.align		4
.L_39:
        /*0068*/ 	.byte	0x04, 0x36
        /*006a*/ 	.short	(.L_41 - .L_40)
.L_40:
        /*006c*/ 	.word	0x00000008
.L_41:


//--------------------- .nv.callgraph             --------------------------
	.section	.nv.callgraph,"",@"SHT_CUDA_CALLGRAPH"
	.align	4
	.sectionentsize	8
	.align		4
        /*0000*/ 	.word	0x00000000
	.align		4
        /*0004*/ 	.word	0xffffffff
	.align		4
        /*0008*/ 	.word	0x00000000
	.align		4
        /*000c*/ 	.word	0xfffffffe
	.align		4
        /*0010*/ 	.word	0x00000000
	.align		4
        /*0014*/ 	.word	0xfffffffd
	.align		4
        /*0018*/ 	.word	0x00000000
	.align		4
        /*001c*/ 	.word	0xfffffffc


//--------------------- .text.default_function_kernel --------------------------
	.section	.text.default_function_kernel,"ax",@progbits
	.align	128
        .global         default_function_kernel
        .type           default_function_kernel,@function
        .size           default_function_kernel,(.L_x_10 - default_function_kernel)
        .other          default_function_kernel,@"STO_CUDA_ENTRY STV_DEFAULT"
default_function_kernel:
.text.default_function_kernel:
[----:B------:R-:W-:Y:S01]  /*0000*/  LDC R1, c[0x0][0x37c] ;  /* 0x0000df00ff017b82 */ /* 0x000fe20000000800 */
[----:B------:R-:W0:Y:S07]  /*0010*/  S2R R5, SR_CTAID.X ;  /* 0x0000000000057919 */ /* 0x000e2e0000002500 */
[----:B------:R-:W1:Y:S01]  /*0020*/  LDC.64 R2, c[0x0][0x388] ;  /* 0x0000e200ff027b82 */ /* 0x000e620000000a00 */
[----:B------:R-:W2:Y:S01]  /*0030*/  LDCU.64 UR4, c[0x0][0x358] ;  /* 0x00006b00ff0477ac */ /* 0x000ea20008000a00 */
[----:B------:R-:W0:Y:S02]  /*0040*/  S2R R0, SR_TID.X ;  /* 0x0000000000007919 */ /* 0x000e240000002100 */
[----:B0-----:R-:W-:-:S04]  /*0050*/  IMAD R5, R5, 0xc, R0 ;  /* 0x0000000c05057824 */ /* 0x001fc800078e0200 */
[----:B-1----:R-:W-:-:S05]  /*0060*/  IMAD.WIDE.U32 R2, R5, 0x4, R2 ;  /* 0x0000000405027825 */ /* 0x002fca00078e0002 */
[----:B--2---:R-:W2:Y:S01]  /*0070*/  LDG.E.CONSTANT R0, desc[UR4][R2.64] ;  /* 0x0000000402007981 */ /* 0x004ea2000c1e9900 */
[----:B------:R-:W-:Y:S02]  /*0080*/  HFMA2 R8, -RZ, RZ, 1.625, 0 ;  /* 0x3e800000ff087431 */ /* 0x000fe400000001ff */
[C---:B--2---:R-:W-:Y:S01]  /*0090*/  FFMA R4, R0.reuse, R0, 1 ;  /* 0x3f80000000047423 */ /* 0x044fe20000000000 */
[----:B------:R-:W-:-:S03]  /*00a0*/  FSETP.GT.AND P0, PT, |R0|, 8388608, PT ;  /* 0x4b0000000000780b */ /* 0x000fc60003f04200 */
[----:B------:R-:W0:Y:S02]  /*00b0*/  MUFU.RSQ R7, R4 ;  /* 0x0000000400077308 */ /* 0x000e240000001400 */
[----:B0-----:R-:W-:-:S06]  /*00c0*/  FFMA R7, R4, R7, 1 ;  /* 0x3f80000004077423 */ /* 0x001fcc0000000007 */
[----:B------:R-:W0:Y:S02]  /*00d0*/  MUFU.RCP R7, R7 ;  /* 0x0000000700077308 */ /* 0x000e240000001000 */
[----:B0-----:R-:W-:Y:S01]  /*00e0*/  FMUL R9, |R0|, R7 ;  /* 0x0000000700097220 */ /* 0x001fe20000400200 */
[----:B------:R-:W-:-:S03]  /*00f0*/  MOV R7, 0x3d39bf78 ;  /* 0x3d39bf7800077802 */ /* 0x000fc60000000f00 */
[----:B------:R-:W-:-:S05]  /*0100*/  FFMA R9, |R0|, R9, |R0| ;  /* 0x0000000900097223 */ /* 0x000fca0000000600 */
[----:B------:R-:W-:-:S04]  /*0110*/  FSEL R9, |R0|, R9, P0 ;  /* 0x0000000900097208 */ /* 0x000fc80000000200 */
[C---:B------:R-:W-:Y:S01]  /*0120*/  ISETP.GE.U32.AND P1, PT, R9.reuse, 0x7f800000, PT ;  /* 0x7f8000000900780c */ /* 0x040fe20003f26070 */
[----:B------:R-:W-:-:S03]  /*0130*/  FADD.RZ R6, R9, 1 ;  /* 0x3f80000009067421 */ /* 0x000fc6000000c000 */
[----:B------:R-:W-:Y:S02]  /*0140*/  ISETP.GT.AND P2, PT, R9, -0x40800000, P1 ;  /* 0xbf8000000900780c */ /* 0x000fe40000f44270 */
[----:B------:R-:W-:-:S04]  /*0150*/  IADD3 R6, PT, PT, R6, -0x3f400000, RZ ;  /* 0xc0c0000006067810 */ /* 0x000fc80007ffe0ff */
[----:B------:R-:W-:-:S03]  /*0160*/  LOP3.LUT R6, R6, 0xff800000, RZ, 0xc0, !PT ;  /* 0xff80000006067812 */ /* 0x000fc600078ec0ff */
[----:B------:R-:W-:Y:S02]  /*0170*/  @P1 MOV R4, 0x7f800000 ;  /* 0x7f80000000041802 */ /* 0x000fe40000000f00 */
[----:B------:R-:W-:Y:S02]  /*0180*/  IADD3 R3, PT, PT, -R6, 0x40800000, RZ ;  /* 0x4080000006037810 */ /* 0x000fe40007ffe1ff */
[-C--:B------:R-:W-:Y:S02]  /*0190*/  IADD3 R2, PT, PT, R9, -R6.reuse, RZ ;  /* 0x8000000609027210 */ /* 0x080fe40007ffe0ff */
[----:B------:R-:W-:Y:S01]  /*01a0*/  I2FP.F32.S32 R6, R6 ;  /* 0x0000000600067245 */ /* 0x000fe20000201400 */
[----:B------:R-:W-:-:S04]  /*01b0*/  FFMA R3, R3, R8, -1 ;  /* 0xbf80000003037423 */ /* 0x000fc80000000008 */
[----:B------:R-:W-:Y:S01]  /*01c0*/  FADD R2, R2, R3 ;  /* 0x0000000302027221 */ /* 0x000fe20000000000 */
[----:B------:R-:W-:-:S03]  /*01d0*/  FMUL R6, R6, 1.1920928955078125e-07 ;  /* 0x3400000006067820 */ /* 0x000fc60000400000 */
[----:B------:R-:W-:-:S04]  /*01e0*/  FFMA R3, R2, -R7, 0.10546888411045074463 ;  /* 0x3dd8001202037423 */ /* 0x000fc80000000807 */
[----:B------:R-:W-:-:S04]  /*01f0*/  FFMA R3, R2, R3, -0.13229703903198242188 ;  /* 0xbe0778e002037423 */ /* 0x000fc80000000003 */
[----:B------:R-:W-:-:S04]  /*0200*/  FFMA R3, R2, R3, 0.14491446316242218018 ;  /* 0x3e14647502037423 */ /* 0x000fc80000000003 */
[----:B------:R-:W-:-:S04]  /*0210*/  FFMA R3, R2, R3, -0.16641564667224884033 ;  /* 0xbe2a68dd02037423 */ /* 0x000fc80000000003 */
[----:B------:R-:W-:-:S04]  /*0220*/  FFMA R3, R2, R3, 0.19988867640495300293 ;  /* 0x3e4caf9e02037423 */ /* 0x000fc80000000003 */
[----:B------:R-:W-:-:S04]  /*0230*/  FFMA R3, R2, R3, -0.25000196695327758789 ;  /* 0xbe80004202037423 */ /* 0x000fc80000000003 */
[----:B------:R-:W-:-:S04]  /*0240*/  FFMA R3, R2, R3, 0.33333510160446166992 ;  /* 0x3eaaaae602037423 */ /* 0x000fc80000000003 */
[----:B------:R-:W-:-:S04]  /*0250*/  FFMA R3, R2, R3, -0.5 ;  /* 0xbf00000002037423 */ /* 0x000fc80000000003 */
[----:B------:R-:W-:-:S04]  /*0260*/  FMUL R3, R2, R3 ;  /* 0x0000000302037220 */ /* 0x000fc80000400000 */
[----:B------:R-:W-:-:S04]  /*0270*/  FFMA R3, R2, R3, R2 ;  /* 0x0000000302037223 */ /* 0x000fc80000000002 */
[----:B------:R-:W-:Y:S01]  /*0280*/  FFMA R6, R6, 0.69314718246459960938, R3 ;  /* 0x3f31721806067823 */ /* 0x000fe20000000003 */
[C---:B------:R-:W-:Y:S01]  /*0290*/  @P2 FFMA R6, R9.reuse, R4, +INF ;  /* 0x7f80000009062423 */ /* 0x040fe20000000004 */
[----:B------:R-:W0:Y:S01]  /*02a0*/  LDC.64 R2, c[0x0][0x380] ;  /* 0x0000e000ff027b82 */ /* 0x000e220000000a00 */
[----:B------:R-:W-:-:S04]  /*02b0*/  @P1 FSETP.NEU.AND P2, PT, R9, RZ, PT ;  /* 0x000000ff0900120b */ /* 0x000fc80003f4d000 */
[----:B------:R-:W-:-:S05]  /*02c0*/  @P1 FSEL R6, R6, -RZ, P2 ;  /* 0x800000ff06061208 */ /* 0x000fca0001000000 */
[----:B------:R-:W-:Y:S01]  /*02d0*/  @P0 FADD R6, R6, 0.69314718246459960938 ;  /* 0x3f31721806060421 */ /* 0x000fe20000000000 */
[----:B------:R-:W-:-:S04]  /*02e0*/  FSETP.NAN.AND P0, PT, |R0|, |R0|, PT ;  /* 0x400000000000720b */ /* 0x000fc80003f08200 */
[----:B------:R-:W-:Y:S01]  /*02f0*/  LOP3.LUT R0, R6, 0x80000000, R0, 0xb8, !PT ;  /* 0x8000000006007812 */ /* 0x000fe200078eb800 */
[----:B0-----:R-:W-:-:S03]  /*0300*/  IMAD.WIDE.U32 R2, R5, 0x4, R2 ;  /* 0x0000000405027825 */ /* 0x001fc600078e0002 */
[----:B------:R-:W-:-:S05]  /*0310*/  FSEL R5, R0, R6, !P0 ;  /* 0x0000000600057208 */ /* 0x000fca0004000000 */
[----:B------:R-:W-:Y:S01]  /*0320*/  STG.E desc[UR4][R2.64], R5 ;  /* 0x0000000502007986 */ /* 0x000fe2000c101904 */
[----:B------:R-:W-:Y:S05]  /*0330*/  EXIT ;  /* 0x000000000000794d */ /* 0x000fea0003800000 */
.L_x_0:
[----:B------:R-:W-:-:S00]  /*0340*/  BRA `(.L_x_0) ;  /* 0xfffffffc00fc7947 */ /* 0x000fc0000383ffff */
[----:B------:R-:W-:-:S00]  /*0350*/  NOP ;  /* 0x0000000000007918 */ /* 0x000fc00000000000 */
        /* <DEDUP_REMOVED lines=10> */
.L_x_10:


//--------------------- .text.default_function_kernel_1 --------------------------
	.section	.text.default_function_kernel_1,"ax",@progbits
	.align	128
        .global         default_function_kernel_1
        .type           default_function_kernel_1,@function
        .size           default_function_kernel_1,(.L_x_11 - default_function_kernel_1)
        .other          default_function_kernel_1,@"STO_CUDA_ENTRY STV_DEFAULT"
default_function_kernel_1:
.text.default_function_kernel_1:
[----:B------:R-:W-:Y:S01]  /*0000*/  LDC R1, c[0x0][0x37c] ;  /* 0x0000df00ff017b82 */ /* 0x000fe20000000800 */
[----:B------:R-:W0:Y:S07]  /*0010*/  S2R R0, SR_TID.X ;  /* 0x0000000000007919 */ /* 0x000e2e0000002100 */
[----:B------:R-:W1:Y:S01]  /*0020*/  S2UR UR4, SR_CTAID.X ;  /* 0x00000000000479c3 */ /* 0x000e620000002500 */
[----:B------:R-:W2:Y:S07]  /*0030*/  LDCU.64 UR6, c[0x0][0x358] ;  /* 0x00006b00ff0677ac */ /* 0x000eae0008000a00 */
[----:B------:R-:W3:Y:S01]  /*0040*/  LDC.64 R4, c[0x0][0x388] ;  /* 0x0000e200ff047b82 */ /* 0x000ee20000000a00 */
[----:B-1----:R-:W-:-:S06]  /*0050*/  USHF.L.U32 UR4, UR4, 0x6, URZ ;  /* 0x0000000604047899 */ /* 0x002fcc00080006ff */
[----:B0-----:R-:W-:-:S05]  /*0060*/  LOP3.LUT R0, R0, UR4, RZ, 0xfc, !PT ;  /* 0x0000000400007c12 */ /* 0x001fca000f8efcff */
[----:B---3--:R-:W-:-:S06]  /*0070*/  IMAD.WIDE.U32 R4, R0, 0x4, R4 ;  /* 0x0000000400047825 */ /* 0x008fcc00078e0004 */
[----:B--2---:R-:W2:Y:S01]  /*0080*/  LDG.E.CONSTANT R5, desc[UR6][R4.64] ;  /* 0x0000000604057981 */ /* 0x004ea2000c1e9900 */
[----:B------:R-:W-:Y:S01]  /*0090*/  BSSY.RECONVERGENT B0, `(.L_x_1) ;  /* 0x0000045000007945 */ /* 0x000fe20003800200 */
[----:B--2---:R-:W-:-:S06]  /*00a0*/  FMUL.RZ R2, R5, 0.15915493667125701904 ;  /* 0x3e22f98305027820 */ /* 0x004fcc000040c000 */
[----:B------:R-:W0:Y:S02]  /*00b0*/  MUFU.SIN R2, R2 ;  /* 0x0000000200027308 */ /* 0x000e240000000400 */
[C---:B0-----:R-:W-:Y:S01]  /*00c0*/  FSETP.GEU.AND P0, PT, |R2|.reuse, |R5|, PT ;  /* 0x400000050200720b */ /* 0x041fe20003f0e200 */
[----:B------:R-:W-:-:S12]  /*00d0*/  FADD R6, |R2|, -RZ ;  /* 0x800000ff02067221 */ /* 0x000fd80000000200 */
[----:B------:R-:W-:Y:S05]  /*00e0*/  @!P0 BRA `(.L_x_2) ;  /* 0x0000000000fc8947 */ /* 0x000fea0003800000 */
[----:B------:R-:W-:-:S05]  /*00f0*/  FMUL R3, |R5|, 8388608 ;  /* 0x4b00000005037820 */ /* 0x000fca0000400200 */
[----:B------:R-:W-:-:S13]  /*0100*/  FSETP.GTU.AND P0, PT, R6, R3, PT ;  /* 0x000000030600720b */ /* 0x000fda0003f0c000 */
[----:B------:R-:W-:Y:S05]  /*0110*/  @P0 BRA `(.L_x_3) ;  /* 0x0000000000780947 */ /* 0x000fea0003800000 */
[C---:B------:R-:W-:Y:S01]  /*0120*/  FMUL R4, |R5|.reuse, 16777216 ;  /* 0x4b80000005047820 */ /* 0x040fe20000400200 */
[C---:B------:R-:W-:Y:S01]  /*0130*/  FSETP.GEU.AND P0, PT, |R5|.reuse, 1.175494350822287508e-38, PT ;  /* 0x008000000500780b */ /* 0x040fe20003f0e200 */
[----:B------:R-:W-:Y:S01]  /*0140*/  FMUL R3, R6, 16777216 ;  /* 0x4b80000006037820 */ /* 0x000fe20000400000 */
[----:B------:R-:W-:Y:S01]  /*0150*/  FADD R7, |R5|, -RZ ;  /* 0x800000ff05077221 */ /* 0x000fe20000000200 */
[----:B------:R-:W-:Y:S01]  /*0160*/  BSSY.RECONVERGENT B1, `(.L_x_4) ;  /* 0x0000017000017945 */ /* 0x000fe20003800200 */
[----:B------:R-:W-:Y:S02]  /*0170*/  FSEL R4, R4, |R5|, !P0 ;  /* 0x4000000504047208 */ /* 0x000fe40004000000 */
[----:B------:R-:W-:-:S04]  /*0180*/  FSEL R3, R3, R6, !P0 ;  /* 0x0000000603037208 */ /* 0x000fc80004000000 */
[----:B------:R-:W0:Y:S02]  /*0190*/  MUFU.RCP R4, R4 ;  /* 0x0000000400047308 */ /* 0x000e240000001000 */
[----:B0-----:R-:W-:-:S06]  /*01a0*/  FMUL R3, R4, R3 ;  /* 0x0000000304037220 */ /* 0x001fcc0000400000 */
[----:B------:R-:W0:Y:S02]  /*01b0*/  FRND.TRUNC R3, R3 ;  /* 0x0000000300037307 */ /* 0x000e24000020d000 */
[----:B0-----:R-:W-:-:S05]  /*01c0*/  FFMA R8, -|R5|, R3, R6 ;  /* 0x0000000305087223 */ /* 0x001fca0000000306 */
[----:B------:R-:W-:-:S13]  /*01d0*/  ISETP.GE.U32.AND P0, PT, R8, R7, PT ;  /* 0x000000070800720c */ /* 0x000fda0003f06070 */
[----:B------:R-:W-:Y:S05]  /*01e0*/  @!P0 BRA `(.L_x_5) ;  /* 0x0000000000388947 */ /* 0x000fea0003800000 */
[----:B------:R-:W-:-:S04]  /*01f0*/  ISETP.GE.U32.AND P0, PT, R8, -0x7fffffff, PT ;  /* 0x800000010800780c */ /* 0x000fc80003f06070 */
[----:B------:R-:W-:-:S09]  /*0200*/  FSETP.GEU.OR P1, PT, R8, -|R5|, !P0 ;  /* 0xc00000050800720b */ /* 0x000fd2000472e400 */
[----:B------:R-:W-:-:S04]  /*0210*/  @P0 FADD R4, R3, -1 ;  /* 0xbf80000003040421 */ /* 0x000fc80000000000 */
[----:B------:R-:W-:-:S04]  /*0220*/  @!P1 FADD R4, R4, -1 ;  /* 0xbf80000004049421 */ /* 0x000fc80000000000 */
[----:B------:R-:W-:Y:S01]  /*0230*/  @P0 IMAD.MOV.U32 R3, RZ, RZ, R4 ;  /* 0x000000ffff030224 */ /* 0x000fe200078e0004 */
[----:B------:R-:W-:Y:S06]  /*0240*/  @P0 BRA `(.L_x_5) ;  /* 0x0000000000200947 */ /* 0x000fec0003800000 */
[----:B------:R-:W-:Y:S01]  /*0250*/  FADD R4, |R5|, |R5| ;  /* 0x4000000505047221 */ /* 0x000fe20000000200 */
[----:B------:R-:W-:-:S04]  /*0260*/  FADD R3, R3, 1 ;  /* 0x3f80000003037421 */ /* 0x000fc80000000000 */
[----:B------:R-:W-:-:S13]  /*0270*/  FSETP.GE.AND P0, PT, R8, R4, PT ;  /* 0x000000040800720b */ /* 0x000fda0003f06000 */
[----:B------:R-:W-:-:S05]  /*0280*/  @P0 FFMA R4, |R5|, -3, R8 ;  /* 0xc040000005040823 */ /* 0x000fca0000000208 */
[----:B------:R-:W-:Y:S01]  /*0290*/  FSETP.GE.AND P1, PT, R4, RZ, P0 ;  /* 0x000000ff0400720b */ /* 0x000fe20000726000 */
[----:B------:R-:W-:-:S12]  /*02a0*/  @P0 FADD R4, R3, 1 ;  /* 0x3f80000003040421 */ /* 0x000fd80000000000 */
[----:B------:R-:W-:-:S04]  /*02b0*/  @P1 FADD R4, R4, 1 ;  /* 0x3f80000004041421 */ /* 0x000fc80000000000 */
[----:B------:R-:W-:-:S07]  /*02c0*/  @P0 IMAD.MOV.U32 R3, RZ, RZ, R4 ;  /* 0x000000ffff030224 */ /* 0x000fce00078e0004 */
.L_x_5:
[----:B------:R-:W-:Y:S05]  /*02d0*/  BSYNC.RECONVERGENT B1 ;  /* 0x0000000000017941 */ /* 0x000fea0003800200 */
.L_x_4:
[----:B------:R-:W-:Y:S01]  /*02e0*/  FFMA R6, -|R5|, R3, R6 ;  /* 0x0000000305067223 */ /* 0x000fe20000000306 */
[----:B------:R-:W-:Y:S06]  /*02f0*/  BRA `(.L_x_2) ;  /* 0x0000000000787947 */ /* 0x000fec0003800000 */
.L_x_3:
[----:B------:R-:W-:Y:S01]  /*0300*/  LOP3.LUT R7, R3, 0xff800000, RZ, 0xc0, !PT ;  /* 0xff80000003077812 */ /* 0x000fe200078ec0ff */
[----:B------:R-:W-:Y:S01]  /*0310*/  BSSY.RECONVERGENT B1, `(.L_x_6) ;  /* 0x000001a000017945 */ /* 0x000fe20003800200 */
[C---:B------:R-:W-:Y:S02]  /*0320*/  ISETP.GT.U32.AND P0, PT, R6.reuse, 0x7f7fffff, PT ;  /* 0x7f7fffff0600780c */ /* 0x040fe40003f04070 */
[C---:B------:R-:W-:Y:S02]  /*0330*/  IADD3 R4, PT, PT, R6.reuse, 0xb800000, -R7 ;  /* 0x0b80000006047810 */ /* 0x040fe40007ffe807 */
[----:B------:R-:W-:Y:S02]  /*0340*/  LOP3.LUT R6, R6, 0x7fffff, RZ, 0xc0, !PT ;  /* 0x007fffff06067812 */ /* 0x000fe400078ec0ff */
[----:B------:R-:W-:Y:S02]  /*0350*/  LOP3.LUT P1, R4, R4, 0xff800000, RZ, 0xc0, !PT ;  /* 0xff80000004047812 */ /* 0x000fe4000782c0ff */
[----:B------:R-:W-:-:S02]  /*0360*/  FSETP.GT.AND P2, PT, |R5|, RZ, PT ;  /* 0x000000ff0500720b */ /* 0x000fc40003f44200 */
[----:B------:R-:W-:Y:S02]  /*0370*/  FSEL R7, R7, +QNAN , !P0 ;  /* 0x7fffffff07077808 */ /* 0x000fe40004000000 */
[----:B------:R-:W-:Y:S02]  /*0380*/  LOP3.LUT R6, R6, 0x3f800000, RZ, 0xfc, !PT ;  /* 0x3f80000006067812 */ /* 0x000fe400078efcff */
[----:B------:R-:W-:-:S05]  /*0390*/  FSEL R10, R7, +QNAN , P2 ;  /* 0x7fffffff070a7808 */ /* 0x000fca0001000000 */
[----:B------:R-:W-:Y:S05]  /*03a0*/  @!P1 BRA `(.L_x_7) ;  /* 0x0000000000409947 */ /* 0x000fea0003800000 */
[----:B------:R-:W-:-:S04]  /*03b0*/  LOP3.LUT R3, R3, 0x7fffff, RZ, 0xc0, !PT ;  /* 0x007fffff03037812 */ /* 0x000fc800078ec0ff */
[----:B------:R-:W-:-:S04]  /*03c0*/  LOP3.LUT R3, R3, 0x3f800000, RZ, 0xfc, !PT ;  /* 0x3f80000003037812 */ /* 0x000fc800078efcff */
[----:B------:R0:W1:Y:S03]  /*03d0*/  MUFU.RCP R5, R3 ;  /* 0x0000000300057308 */ /* 0x0000660000001000 */
.L_x_8:
[----:B------:R-:W-:-:S04]  /*03e0*/  VIMNMX.U32 R7, PT, PT, R4, 0xb800000, PT ;  /* 0x0b80000004077848 */ /* 0x000fc80003fe0000 */
[----:B------:R-:W-:Y:S01]  /*03f0*/  IADD3 R6, PT, PT, R7, R6, RZ ;  /* 0x0000000607067210 */ /* 0x000fe20007ffe0ff */
[----:B------:R-:W-:-:S04]  /*0400*/  IMAD.IADD R4, R4, 0x1, -R7 ;  /* 0x0000000104047824 */ /* 0x000fc800078e0a07 */
[----:B-1----:R-:W-:Y:S01]  /*0410*/  FMUL R8, R5, R6 ;  /* 0x0000000605087220 */ /* 0x002fe20000400000 */
[----:B------:R-:W-:-:S03]  /*0420*/  ISETP.NE.AND P1, PT, R4, RZ, PT ;  /* 0x000000ff0400720c */ /* 0x000fc60003f25270 */
[----:B------:R-:W-:-:S04]  /*0430*/  FFMA R9, -R3, R8, R6 ;  /* 0x0000000803097223 */ /* 0x000fc80000000106 */
[----:B------:R-:W-:-:S04]  /*0440*/  FFMA R9, R5, R9, R8 ;  /* 0x0000000905097223 */ /* 0x000fc80000000008 */
[----:B------:R-:W-:-:S04]  /*0450*/  FFMA R8, -R3, R9, R6 ;  /* 0x0000000903087223 */ /* 0x000fc80000000106 */
[----:B------:R-:W-:-:S06]  /*0460*/  FFMA.RZ R8, R5, R8, R9 ;  /* 0x0000000805087223 */ /* 0x000fcc000000c009 */
[----:B------:R-:W1:Y:S02]  /*0470*/  FRND.TRUNC R8, R8 ;  /* 0x0000000800087307 */ /* 0x000e64000020d000 */
[----:B-1----:R-:W-:-:S05]  /*0480*/  FFMA R6, -R3, R8, R6 ;  /* 0x0000000803067223 */ /* 0x002fca0000000106 */
[----:B------:R-:W-:-:S13]  /*0490*/  ISETP.NE.AND P0, PT, R6, RZ, PT ;  /* 0x000000ff0600720c */ /* 0x000fda0003f05270 */
[----:B------:R-:W-:Y:S05]  /*04a0*/  @P0 BRA P1, `(.L_x_8) ;  /* 0xfffffffc00cc0947 */ /* 0x000fea000083ffff */
.L_x_7:
[----:B------:R-:W-:Y:S05]  /*04b0*/  BSYNC.RECONVERGENT B1 ;  /* 0x0000000000017941 */ /* 0x000fea0003800200 */
.L_x_6:
[----:B0-----:R-:W-:-:S04]  /*04c0*/  FMUL R3, R6, 1.1920928955078125e-07 ;  /* 0x3400000006037820 */ /* 0x001fc80000400000 */
[----:B------:R-:W-:-:S07]  /*04d0*/  FMUL R6, R10, R3 ;  /* 0x000000030a067220 */ /* 0x000fce0000400000 */
.L_x_2:
[----:B------:R-:W-:Y:S05]  /*04e0*/  BSYNC.RECONVERGENT B0 ;  /* 0x0000000000007941 */ /* 0x000fea0003800200 */
.L_x_1:
[----:B------:R-:W0:Y:S01]  /*04f0*/  LDC.64 R4, c[0x0][0x380] ;  /* 0x0000e000ff047b82 */ /* 0x000e220000000a00 */
[C---:B------:R-:W-:Y:S02]  /*0500*/  FSETP.NAN.AND P0, PT, |R6|.reuse, |R6|, PT ;  /* 0x400000060600720b */ /* 0x040fe40003f08200 */
[----:B------:R-:W-:-:S04]  /*0510*/  LOP3.LUT R3, R6, 0x80000000, R2, 0xb8, !PT ;  /* 0x8000000006037812 */ /* 0x000fc800078eb802 */
[----:B------:R-:W-:Y:S01]  /*0520*/  FSEL R7, R6, R3, P0 ;  /* 0x0000000306077208 */ /* 0x000fe20000000000 */
[----:B0-----:R-:W-:-:S05]  /*0530*/  IMAD.WIDE.U32 R2, R0, 0x4, R4 ;  /* 0x0000000400027825 */ /* 0x001fca00078e0004 */
[----:B------:R-:W-:Y:S01]  /*0540*/  STG.E desc[UR6][R2.64], R7 ;  /* 0x0000000702007986 */ /* 0x000fe2000c101906 */
[----:B------:R-:W-:Y:S05]  /*0550*/  EXIT ;  /* 0x000000000000794d */ /* 0x000fea0003800000 */
.L_x_9:
        /* <DEDUP_REMOVED lines=10> */
.L_x_11:


//--------------------- .nv.shared.reserved.0     --------------------------
	.section	.nv.shared.reserved.0,"aw",@nobits
	.weak		__nv_reservedSMEM_offset_0_alias
	.size		__nv_reservedSMEM_offset_0_alias, 0, 64
	.other		__nv_reservedSMEM_offset_0_alias,@"STO_CUDA_RESERVED_SHARED STV_DEFAULT"
__nv_reservedSMEM_offset_0_alias:
	.zero		0
	.zero		64


//--------------------- .nv.constant0.default_function_kernel --------------------------
	.section	.nv.constant0.default_function_kernel,"a",@progbits
	.sectionflags	@""
	.align	4
.nv.constant0.default_function_kernel:
	.zero		912


//--------------------- .nv.constant0.default_function_kernel_1 --------------------------
	.section	.nv.constant0.default_function_kernel_1,"a",@progbits
	.sectionflags	@""
	.align	4
.nv.constant0.default_function_kernel_1:
	.zero		912


//--------------------- SYMBOLS --------------------------

	.type		.nv.reservedSmem.offset0,@object
	.size		.nv.reservedSmem.offset0,0x4
